//
// Generated by NVIDIA NVVM Compiler
//
// Compiler Build ID: CL-36424714
// Cuda compilation tools, release 13.0, V13.0.88
// Based on NVVM 20.0.0
//

.version 9.0
.target sm_100
.address_size 64

	// .globl	_Z4multPiS_S_i
.global .align 4 .b8 precalc_xorwow_matrix[102400];
.global .align 4 .b8 precalc_xorwow_offset_matrix[102400];
.global .align 4 .b8 mrg32k3aM1[2304];
.global .align 4 .b8 mrg32k3aM2[2304];
.global .align 4 .b8 mrg32k3aM1SubSeq[2016];
.global .align 4 .b8 mrg32k3aM2SubSeq[2016];
.global .align 4 .b8 mrg32k3aM1Seq[2304];
.global .align 4 .b8 mrg32k3aM2Seq[2304];
.const .align 8 .b8 __cr_lgamma_table[72];

.visible .entry _Z4multPiS_S_i(
	.param .u64 .ptr .align 1 _Z4multPiS_S_i_param_0,
	.param .u64 .ptr .align 1 _Z4multPiS_S_i_param_1,
	.param .u64 .ptr .align 1 _Z4multPiS_S_i_param_2,
	.param .u32 _Z4multPiS_S_i_param_3
)
{
	.reg .pred 	%p<10>;
	.reg .b32 	%r<107>;
	.reg .b64 	%rd<67>;

	ld.param.u64 	%rd14, [_Z4multPiS_S_i_param_0];
	ld.param.u64 	%rd15, [_Z4multPiS_S_i_param_1];
	ld.param.u32 	%r31, [_Z4multPiS_S_i_param_3];
	cvta.to.global.u64 	%rd1, %rd15;
	cvta.to.global.u64 	%rd2, %rd14;
	mov.u32 	%r32, %ctaid.y;
	mov.u32 	%r33, %ntid.y;
	mov.u32 	%r34, %tid.y;
	mad.lo.s32 	%r35, %r32, %r33, %r34;
	mov.u32 	%r36, %ctaid.x;
	mov.u32 	%r37, %ntid.x;
	mov.u32 	%r38, %tid.x;
	mad.lo.s32 	%r2, %r36, %r37, %r38;
	max.s32 	%r39, %r2, %r35;
	setp.ge.s32 	%p1, %r39, %r31;
	@%p1 bra 	$L__BB0_13;
	mul.lo.s32 	%r3, %r31, %r35;
	and.b32  	%r4, %r31, 7;
	setp.lt.u32 	%p2, %r31, 8;
	mov.b32 	%r101, 0;
	mov.u32 	%r106, %r101;
	@%p2 bra 	$L__BB0_4;
	and.b32  	%r101, %r31, 2147483640;
	neg.s32 	%r95, %r101;
	mul.wide.s32 	%rd16, %r31, 4;
	add.s64 	%rd3, %rd1, %rd16;
	shl.b32 	%r7, %r31, 3;
	mul.wide.s32 	%rd17, %r31, 8;
	add.s64 	%rd4, %rd1, %rd17;
	mul.wide.s32 	%rd18, %r31, 12;
	add.s64 	%rd5, %rd1, %rd18;
	mul.wide.s32 	%rd19, %r31, 16;
	add.s64 	%rd6, %rd1, %rd19;
	mul.wide.s32 	%rd20, %r31, 20;
	add.s64 	%rd7, %rd1, %rd20;
	mul.wide.s32 	%rd21, %r31, 24;
	add.s64 	%rd8, %rd1, %rd21;
	mul.wide.s32 	%rd22, %r31, 28;
	add.s64 	%rd9, %rd1, %rd22;
	mul.wide.u32 	%rd23, %r3, 4;
	add.s64 	%rd24, %rd23, %rd2;
	add.s64 	%rd66, %rd24, 16;
	mov.b32 	%r106, 0;
	mov.u32 	%r94, %r2;
$L__BB0_3:
	.pragma "nounroll";
	mul.wide.s32 	%rd25, %r94, 4;
	add.s64 	%rd26, %rd3, %rd25;
	add.s64 	%rd27, %rd4, %rd25;
	add.s64 	%rd28, %rd5, %rd25;
	add.s64 	%rd29, %rd6, %rd25;
	add.s64 	%rd30, %rd7, %rd25;
	add.s64 	%rd31, %rd8, %rd25;
	add.s64 	%rd32, %rd9, %rd25;
	add.s64 	%rd33, %rd1, %rd25;
	ld.global.u32 	%r43, [%rd66+-16];
	ld.global.u32 	%r44, [%rd33];
	mad.lo.s32 	%r45, %r44, %r43, %r106;
	ld.global.u32 	%r46, [%rd66+-12];
	ld.global.u32 	%r47, [%rd26];
	mad.lo.s32 	%r48, %r47, %r46, %r45;
	ld.global.u32 	%r49, [%rd66+-8];
	ld.global.u32 	%r50, [%rd27];
	mad.lo.s32 	%r51, %r50, %r49, %r48;
	ld.global.u32 	%r52, [%rd66+-4];
	ld.global.u32 	%r53, [%rd28];
	mad.lo.s32 	%r54, %r53, %r52, %r51;
	ld.global.u32 	%r55, [%rd66];
	ld.global.u32 	%r56, [%rd29];
	mad.lo.s32 	%r57, %r56, %r55, %r54;
	ld.global.u32 	%r58, [%rd66+4];
	ld.global.u32 	%r59, [%rd30];
	mad.lo.s32 	%r60, %r59, %r58, %r57;
	ld.global.u32 	%r61, [%rd66+8];
	ld.global.u32 	%r62, [%rd31];
	mad.lo.s32 	%r63, %r62, %r61, %r60;
	ld.global.u32 	%r64, [%rd66+12];
	ld.global.u32 	%r65, [%rd32];
	mad.lo.s32 	%r106, %r65, %r64, %r63;
	add.s32 	%r95, %r95, 8;
	add.s32 	%r94, %r94, %r7;
	add.s64 	%rd66, %rd66, 32;
	setp.ne.s32 	%p3, %r95, 0;
	@%p3 bra 	$L__BB0_3;
$L__BB0_4:
	setp.eq.s32 	%p4, %r4, 0;
	@%p4 bra 	$L__BB0_12;
	and.b32  	%r17, %r31, 3;
	setp.lt.u32 	%p5, %r4, 4;
	@%p5 bra 	$L__BB0_7;
	add.s32 	%r67, %r101, %r3;
	mul.wide.u32 	%rd34, %r67, 4;
	add.s64 	%rd35, %rd2, %rd34;
	ld.global.u32 	%r68, [%rd35];
	mad.lo.s32 	%r69, %r101, %r31, %r2;
	mul.wide.s32 	%rd36, %r69, 4;
	add.s64 	%rd37, %rd1, %rd36;
	ld.global.u32 	%r70, [%rd37];
	mad.lo.s32 	%r71, %r70, %r68, %r106;
	cvt.u64.u32 	%rd38, %r3;
	cvt.u64.u32 	%rd39, %r101;
	add.s64 	%rd40, %rd39, %rd38;
	shl.b64 	%rd41, %rd40, 2;
	add.s64 	%rd42, %rd2, %rd41;
	ld.global.u32 	%r72, [%rd42+4];
	mul.wide.s32 	%rd43, %r31, 4;
	add.s64 	%rd44, %rd37, %rd43;
	ld.global.u32 	%r73, [%rd44];
	mad.lo.s32 	%r74, %r73, %r72, %r71;
	ld.global.u32 	%r75, [%rd42+8];
	add.s64 	%rd45, %rd44, %rd43;
	ld.global.u32 	%r76, [%rd45];
	mad.lo.s32 	%r77, %r76, %r75, %r74;
	ld.global.u32 	%r78, [%rd42+12];
	add.s64 	%rd46, %rd45, %rd43;
	ld.global.u32 	%r79, [%rd46];
	mad.lo.s32 	%r106, %r79, %r78, %r77;
	add.s32 	%r101, %r101, 4;
$L__BB0_7:
	setp.eq.s32 	%p6, %r17, 0;
	@%p6 bra 	$L__BB0_12;
	setp.eq.s32 	%p7, %r17, 1;
	@%p7 bra 	$L__BB0_10;
	add.s32 	%r81, %r101, %r3;
	mul.wide.u32 	%rd47, %r81, 4;
	add.s64 	%rd48, %rd2, %rd47;
	ld.global.u32 	%r82, [%rd48];
	mad.lo.s32 	%r83, %r101, %r31, %r2;
	mul.wide.s32 	%rd49, %r83, 4;
	add.s64 	%rd50, %rd1, %rd49;
	ld.global.u32 	%r84, [%rd50];
	mad.lo.s32 	%r85, %r84, %r82, %r106;
	cvt.u64.u32 	%rd51, %r3;
	cvt.u64.u32 	%rd52, %r101;
	add.s64 	%rd53, %rd52, %rd51;
	shl.b64 	%rd54, %rd53, 2;
	add.s64 	%rd55, %rd2, %rd54;
	ld.global.u32 	%r86, [%rd55+4];
	mul.wide.s32 	%rd56, %r31, 4;
	add.s64 	%rd57, %rd50, %rd56;
	ld.global.u32 	%r87, [%rd57];
	mad.lo.s32 	%r106, %r87, %r86, %r85;
	add.s32 	%r101, %r101, 2;
$L__BB0_10:
	and.b32  	%r88, %r31, 1;
	setp.eq.b32 	%p8, %r88, 1;
	not.pred 	%p9, %p8;
	@%p9 bra 	$L__BB0_12;
	add.s32 	%r89, %r101, %r3;
	mul.wide.u32 	%rd58, %r89, 4;
	add.s64 	%rd59, %rd2, %rd58;
	ld.global.u32 	%r90, [%rd59];
	mad.lo.s32 	%r91, %r101, %r31, %r2;
	mul.wide.s32 	%rd60, %r91, 4;
	add.s64 	%rd61, %rd1, %rd60;
	ld.global.u32 	%r92, [%rd61];
	mad.lo.s32 	%r106, %r92, %r90, %r106;
$L__BB0_12:
	ld.param.u64 	%rd65, [_Z4multPiS_S_i_param_2];
	add.s32 	%r93, %r3, %r2;
	cvta.to.global.u64 	%rd62, %rd65;
	mul.wide.s32 	%rd63, %r93, 4;
	add.s64 	%rd64, %rd62, %rd63;
	st.global.u32 	[%rd64], %r106;
$L__BB0_13:
	ret;

}


// ===== COMPILED SASS (sm_100) =====

	.target	sm_100

	.elftype	@"ET_EXEC"


//--------------------- .note.nv.tkinfo           --------------------------
	.section	.note.nv.tkinfo,"",@"SHT_NOTE"
	.sectionflags	@"SHF_NOTE_NV_TKINFO"
	.tkinfo
        /*0018*/ 	.word	0x00000002
        /*0030*/ 	.string	""
        /*0030*/ 	.string	"ptxas"
        /*0030*/ 	.string	"Cuda compilation tools, release 13.0, V13.0.88"
        /*0030*/ 	.string	"Build cuda_13.0.r13.0/compiler.36424714_0"
        /*0030*/ 	.string	"-arch sm_100 -m 64 "



//--------------------- .note.nv.cuinfo           --------------------------
	.section	.note.nv.cuinfo,"",@"SHT_NOTE"
	.sectionflags	@"SHF_NOTE_NV_CUINFO"
        /*0018*/ 	.short	0x0002
        /*001a*/ 	.short	0x0064
        /*001c*/ 	.short	0x0082
	.zero		2


//--------------------- .nv.info                  --------------------------
	.section	.nv.info,"",@"SHT_CUDA_INFO"
	.align	4


	//----- nvinfo : EIATTR_REGCOUNT
	.align		4
        /*0000*/ 	.byte	0x04, 0x2f
        /*0002*/ 	.short	(.L_10 - .L_9)
	.align		4
.L_9:
        /*0004*/ 	.word	index@(_Z4multPiS_S_i)
        /*0008*/ 	.word	0x0000001e


	//----- nvinfo : EIATTR_FRAME_SIZE
	.align		4
.L_10:
        /*000c*/ 	.byte	0x04, 0x11
        /*000e*/ 	.short	(.L_12 - .L_11)
	.align		4
.L_11:
        /*0010*/ 	.word	index@(_Z4multPiS_S_i)
        /*0014*/ 	.word	0x00000000


	//----- nvinfo : EIATTR_MIN_STACK_SIZE
	.align		4
.L_12:
        /*0018*/ 	.byte	0x04, 0x12
        /*001a*/ 	.short	(.L_14 - .L_13)
	.align		4
.L_13:
        /*001c*/ 	.word	index@(_Z4multPiS_S_i)
        /*0020*/ 	.word	0x00000000
.L_14:


//--------------------- .nv.compat                --------------------------
	.section	.nv.compat,"",@"SHT_CUDA_COMPAT_INFO"
	.align	4
        /*0000*/ 	.byte	0x02, 0x09, 0x00, 0x00, 0x02, 0x02, 0x01, 0x00, 0x02, 0x05, 0x05, 0x00, 0x03, 0x07, 0x01, 0x01
        /*0010*/ 	.byte	0x02, 0x03, 0x00, 0x00, 0x02, 0x06, 0x01, 0x00, 0x04, 0x0b, 0x08, 0x00, 0x09, 0x00, 0x00, 0x00
        /*0020*/ 	.byte	0x00, 0x00, 0x00, 0x00


//--------------------- .nv.info._Z4multPiS_S_i   --------------------------
	.section	.nv.info._Z4multPiS_S_i,"",@"SHT_CUDA_INFO"
	.sectionflags	@""
	.align	4


	//----- nvinfo : EIATTR_CUDA_API_VERSION
	.align		4
        /*0000*/ 	.byte	0x04, 0x37
        /*0002*/ 	.short	(.L_16 - .L_15)
.L_15:
        /*0004*/ 	.word	0x00000082


	//----- nvinfo : EIATTR_KPARAM_INFO
	.align		4
.L_16:
        /*0008*/ 	.byte	0x04, 0x17
        /*000a*/ 	.short	(.L_18 - .L_17)
.L_17:
        /*000c*/ 	.word	0x00000000
        /*0010*/ 	.short	0x0003
        /*0012*/ 	.short	0x0018
        /*0014*/ 	.byte	0x00, 0xf0, 0x11, 0x00


	//----- nvinfo : EIATTR_KPARAM_INFO
	.align		4
.L_18:
        /*0018*/ 	.byte	0x04, 0x17
        /*001a*/ 	.short	(.L_20 - .L_19)
.L_19:
        /*001c*/ 	.word	0x00000000
        /*0020*/ 	.short	0x0002
        /*0022*/ 	.short	0x0010
        /*0024*/ 	.byte	0x00, 0xf5, 0x21, 0x00


	//----- nvinfo : EIATTR_KPARAM_INFO
	.align		4
.L_20:
        /*0028*/ 	.byte	0x04, 0x17
        /*002a*/ 	.short	(.L_22 - .L_21)
.L_21:
        /*002c*/ 	.word	0x00000000
        /*0030*/ 	.short	0x0001
        /*0032*/ 	.short	0x0008
        /*0034*/ 	.byte	0x00, 0xf5, 0x21, 0x00


	//----- nvinfo : EIATTR_KPARAM_INFO
	.align		4
.L_22:
        /*0038*/ 	.byte	0x04, 0x17
        /*003a*/ 	.short	(.L_24 - .L_23)
.L_23:
        /*003c*/ 	.word	0x00000000
        /*0040*/ 	.short	0x0000
        /*0042*/ 	.short	0x0000
        /*0044*/ 	.byte	0x00, 0xf5, 0x21, 0x00


	//----- nvinfo : EIATTR_SPARSE_MMA_MASK
	.align		4
.L_24:
        /*0048*/ 	.byte	0x03, 0x50
        /*004a*/ 	.short	0x0000


	//----- nvinfo : EIATTR_MAXREG_COUNT
	.align		4
        /*004c*/ 	.byte	0x03, 0x1b
        /*004e*/ 	.short	0x00ff


	//----- nvinfo : EIATTR_MERCURY_ISA_VERSION
	.align		4
        /*0050*/ 	.byte	0x03, 0x5f
        /*0052*/ 	.short	0x0101


	//----- nvinfo : EIATTR_VRC_CTA_INIT_COUNT
	.align		4
        /*0054*/ 	.byte	0x02, 0x4a
	.zero		1
	.zero		1


	//----- nvinfo : EIATTR_EXIT_INSTR_OFFSETS
	.align		4
        /*0058*/ 	.byte	0x04, 0x1c
        /*005a*/ 	.short	(.L_26 - .L_25)


	//   ....[0]....
.L_25:
        /*005c*/ 	.word	0x000000c0


	//   ....[1]....
        /*0060*/ 	.word	0x00000a90


	//----- nvinfo : EIATTR_CBANK_PARAM_SIZE
	.align		4
.L_26:
        /*0064*/ 	.byte	0x03, 0x19
        /*0066*/ 	.short	0x001c


	//----- nvinfo : EIATTR_PARAM_CBANK
	.align		4
        /*0068*/ 	.byte	0x04, 0x0a
        /*006a*/ 	.short	(.L_28 - .L_27)
	.align		4
.L_27:
        /*006c*/ 	.word	index@(.nv.constant0._Z4multPiS_S_i)
        /*0070*/ 	.short	0x0380
        /*0072*/ 	.short	0x001c


	//----- nvinfo : EIATTR_SW_WAR
	.align		4
.L_28:
        /*0074*/ 	.byte	0x04, 0x36
        /*0076*/ 	.short	(.L_30 - .L_29)
.L_29:
        /*0078*/ 	.word	0x00000008
.L_30:


//--------------------- .nv.callgraph             --------------------------
	.section	.nv.callgraph,"",@"SHT_CUDA_CALLGRAPH"
	.align	4
	.sectionentsize	8
	.align		4
        /*0000*/ 	.word	0x00000000
	.align		4
        /*0004*/ 	.word	0xffffffff
	.align		4
        /*0008*/ 	.word	0x00000000
	.align		4
        /*000c*/ 	.word	0xfffffffe
	.align		4
        /*0010*/ 	.word	0x00000000
	.align		4
        /*0014*/ 	.word	0xfffffffd
	.align		4
        /*0018*/ 	.word	0x00000000
	.align		4
        /*001c*/ 	.word	0xfffffffc


//--------------------- .nv.constant4             --------------------------
	.section	.nv.constant4,"a",@progbits
	.align	8
	.align		8
.nv.constant4:
        /*0000*/ 	.dword	precalc_xorwow_matrix
	.align		8
        /*0008*/ 	.dword	precalc_xorwow_offset_matrix
	.align		8
        /*0010*/ 	.dword	mrg32k3aM1
	.align		8
        /*0018*/ 	.dword	mrg32k3aM2
	.align		8
        /*0020*/ 	.dword	mrg32k3aM1SubSeq
	.align		8
        /*0028*/ 	.dword	mrg32k3aM2SubSeq
	.align		8
        /*0030*/ 	.dword	mrg32k3aM1Seq
	.align		8
        /*0038*/ 	.dword	mrg32k3aM2Seq


//--------------------- .nv.constant3             --------------------------
	.section	.nv.constant3,"a",@progbits
	.align	8
.nv.constant3:
	.type		__cr_lgamma_table,@object
	.size		__cr_lgamma_table,(.L_8 - __cr_lgamma_table)
__cr_lgamma_table:
        /*0000*/ 	.byte	0x00, 0x00, 0x00, 0x00, 0x00, 0x00, 0x00, 0x00, 0x00, 0x00, 0x00, 0x00, 0x00, 0x00, 0x00, 0x00
        /*0010*/ 	.byte	0xef, 0x39, 0xfa, 0xfe, 0x42, 0x2e, 0xe6, 0x3f, 0x02, 0x20, 0x2a, 0xfa, 0x0b, 0xab, 0xfc, 0x3f
        /*0020*/ 	.byte	0xf9, 0x2c, 0x92, 0x7c, 0xa7, 0x6c, 0x09, 0x40, 0xc9, 0x79, 0x44, 0x3c, 0x64, 0x26, 0x13, 0x40
        /*0030*/ 	.byte	0xca, 0x01, 0xcf, 0x3a, 0x27, 0x51, 0x1a, 0x40, 0x30, 0xcc, 0x2d, 0xf3, 0xe1, 0x0c, 0x21, 0x40
        /*0040*/ 	.byte	0x0d, 0xb7, 0xfc, 0x82, 0x8e, 0x35, 0x25, 0x40
.L_8:


//--------------------- .text._Z4multPiS_S_i      --------------------------
	.section	.text._Z4multPiS_S_i,"ax",@progbits
	.align	128
        .global         _Z4multPiS_S_i
        .type           _Z4multPiS_S_i,@function
        .size           _Z4multPiS_S_i,(.L_x_5 - _Z4multPiS_S_i)
        .other          _Z4multPiS_S_i,@"STO_CUDA_ENTRY STV_DEFAULT"
_Z4multPiS_S_i:
.text._Z4multPiS_S_i:
[----:B------:R-:W-:Y:S01]  /*0000*/  LDC R1, c[0x0][0x37c] ;  /* 0x0000df00ff017b82 */ /* 0x000fe20000000800 */
[----:B------:R-:W0:Y:S07]  /*0010*/  S2R R0, SR_TID.Y ;  /* 0x0000000000007919 */ /* 0x000e2e0000002200 */
[----:B------:R-:W0:Y:S01]  /*0020*/  S2UR UR4, SR_CTAID.Y ;  /* 0x00000000000479c3 */ /* 0x000e220000002600 */
[----:B------:R-:W1:Y:S01]  /*0030*/  LDCU UR20, c[0x0][0x398] ;  /* 0x00007300ff1477ac */ /* 0x000e620008000800 */
[----:B------:R-:W2:Y:S06]  /*0040*/  S2R R3, SR_TID.X ;  /* 0x0000000000037919 */ /* 0x000eac0000002100 */
[----:B------:R-:W0:Y:S08]  /*0050*/  LDC R13, c[0x0][0x364] ;  /* 0x0000d900ff0d7b82 */ /* 0x000e300000000800 */
[----:B------:R-:W2:Y:S08]  /*0060*/  S2UR UR5, SR_CTAID.X ;  /* 0x00000000000579c3 */ /* 0x000eb00000002500 */
[----:B------:R-:W2:Y:S01]  /*0070*/  LDC R2, c[0x0][0x360] ;  /* 0x0000d800ff027b82 */ /* 0x000ea20000000800 */
[----:B0-----:R-:W-:-:S02]  /*0080*/  IMAD R13, R13, UR4, R0 ;  /* 0x000000040d0d7c24 */ /* 0x001fc4000f8e0200 */
[----:B--2---:R-:W-:-:S05]  /*0090*/  IMAD R0, R2, UR5, R3 ;  /* 0x0000000502007c24 */ /* 0x004fca000f8e0203 */
[----:B------:R-:W-:-:S04]  /*00a0*/  VIMNMX R2, PT, PT, R13, R0, !PT ;  /* 0x000000000d027248 */ /* 0x000fc80007fe0100 */
[----:B-1----:R-:W-:-:S13]  /*00b0*/  ISETP.GE.AND P0, PT, R2, UR20, PT ;  /* 0x0000001402007c0c */ /* 0x002fda000bf06270 */
[----:B------:R-:W-:Y:S05]  /*00c0*/  @P0 EXIT ;  /* 0x000000000000094d */ /* 0x000fea0003800000 */
[----:B------:R-:W-:Y:S01]  /*00d0*/  UISETP.GE.U32.AND UP0, UPT, UR20, 0x8, UPT ;  /* 0x000000081400788c */ /* 0x000fe2000bf06070 */
[----:B------:R-:W-:Y:S02]  /*00e0*/  HFMA2 R12, -RZ, RZ, 0, 0 ;  /* 0x00000000ff0c7431 */ /* 0x000fe400000001ff */
[----:B------:R-:W-:Y:S01]  /*00f0*/  IMAD R13, R13, UR20, RZ ;  /* 0x000000140d0d7c24 */ /* 0x000fe2000f8e02ff */
[----:B------:R-:W-:Y:S01]  /*0100*/  UMOV UR4, URZ ;  /* 0x000000ff00047c82 */ /* 0x000fe20008000000 */
[----:B------:R-:W0:Y:S04]  /*0110*/  LDCU.64 UR18, c[0x0][0x358] ;  /* 0x00006b00ff1277ac */ /* 0x000e280008000a00 */
[----:B------:R-:W-:Y:S05]  /*0120*/  BRA.U !UP0, `(.L_x_0) ;  /* 0x0000000508047547 */ /* 0x000fea000b800000 */
[----:B------:R-:W1:Y:S01]  /*0130*/  LDCU.128 UR24, c[0x0][0x380] ;  /* 0x00007000ff1877ac */ /* 0x000e620008000c00 */
[----:B------:R-:W-:Y:S02]  /*0140*/  MOV R12, RZ ;  /* 0x000000ff000c7202 */ /* 0x000fe40000000f00 */
[----:B------:R-:W-:Y:S01]  /*0150*/  MOV R14, R0 ;  /* 0x00000000000e7202 */ /* 0x000fe20000000f00 */
[----:B------:R-:W-:-:S04]  /*0160*/  ULOP3.LUT UR4, UR20, 0x7ffffff8, URZ, 0xc0, !UPT ;  /* 0x7ffffff814047892 */ /* 0x000fc8000f8ec0ff */
[----:B------:R-:W-:Y:S01]  /*0170*/  UIADD3 UR5, UPT, UPT, -UR4, URZ, URZ ;  /* 0x000000ff04057290 */ /* 0x000fe2000fffe1ff */
[----:B-1----:R-:W-:Y:S01]  /*0180*/  MOV R2, UR24 ;  /* 0x0000001800027c02 */ /* 0x002fe20008000f00 */
[----:B------:R-:W-:Y:S01]  /*0190*/  UIMAD.WIDE UR6, UR20, 0x8, UR26 ;  /* 0x00000008140678a5 */ /* 0x000fe2000f8e021a */
[----:B------:R-:W-:Y:S01]  /*01a0*/  MOV R3, UR25 ;  /* 0x0000001900037c02 */ /* 0x000fe20008000f00 */
[----:B------:R-:W-:Y:S02]  /*01b0*/  UIMAD.WIDE UR8, UR20, 0xc, UR26 ;  /* 0x0000000c140878a5 */ /* 0x000fe4000f8e021a */
[----:B------:R-:W-:Y:S01]  /*01c0*/  UIMAD.WIDE UR10, UR20, 0x10, UR26 ;  /* 0x00000010140a78a5 */ /* 0x000fe2000f8e021a */
[----:B------:R-:W-:Y:S01]  /*01d0*/  IMAD.WIDE.U32 R2, R13, 0x4, R2 ;  /* 0x000000040d027825 */ /* 0x000fe200078e0002 */
[----:B------:R-:W-:Y:S02]  /*01e0*/  UIMAD.WIDE UR12, UR20, 0x14, UR26 ;  /* 0x00000014140c78a5 */ /* 0x000fe4000f8e021a */
[----:B------:R-:W-:Y:S01]  /*01f0*/  UIMAD.WIDE UR14, UR20, 0x18, UR26 ;  /* 0x00000018140e78a5 */ /* 0x000fe2000f8e021a */
[----:B------:R-:W-:Y:S01]  /*0200*/  IADD3 R2, P0, PT, R2, 0x10, RZ ;  /* 0x0000001002027810 */ /* 0x000fe20007f1e0ff */
[----:B------:R-:W-:-:S03]  /*0210*/  UIMAD.WIDE UR16, UR20, 0x1c, UR26 ;  /* 0x0000001c141078a5 */ /* 0x000fc6000f8e021a */
[----:B------:R-:W-:-:S09]  /*0220*/  IADD3.X R3, PT, PT, RZ, R3, RZ, P0, !PT ;  /* 0x00000003ff037210 */ /* 0x000fd200007fe4ff */
.L_x_1:
[----:B------:R-:W-:Y:S01]  /*0230*/  UIMAD.WIDE UR22, UR20, 0x4, UR26 ;  /* 0x00000004141678a5 */ /* 0x000fe2000f8e021a */
[----:B------:R-:W-:Y:S02]  /*0240*/  IMAD.MOV.U32 R23, RZ, RZ, 0x4 ;  /* 0x00000004ff177424 */ /* 0x000fe400078e00ff */
[----:B------:R-:W-:Y:S01]  /*0250*/  HFMA2 R11, -RZ, RZ, 0, 2.384185791015625e-07 ;  /* 0x00000004ff0b7431 */ /* 0x000fe200000001ff */
[----:B------:R-:W-:Y:S01]  /*0260*/  MOV R25, 0x4 ;  /* 0x0000000400197802 */ /* 0x000fe20000000f00 */
[----:B0-----:R-:W2:Y:S01]  /*0270*/  LDG.E R21, desc[UR18][R2.64+-0x10] ;  /* 0xfffff01202157981 */ /* 0x001ea2000c1e1900 */
[C---:B------:R-:W-:Y:S01]  /*0280*/  IMAD.WIDE R22, R14.reuse, R23, UR26 ;  /* 0x0000001a0e167e25 */ /* 0x040fe2000f8e0217 */
[----:B------:R-:W-:Y:S02]  /*0290*/  MOV R8, UR22 ;  /* 0x0000001600087c02 */ /* 0x000fe40008000f00 */
[----:B------:R-:W-:Y:S01]  /*02a0*/  MOV R9, UR23 ;  /* 0x0000001700097c02 */ /* 0x000fe20008000f00 */
[----:B------:R-:W3:Y:S02]  /*02b0*/  LDG.E R19, desc[UR18][R2.64+-0xc] ;  /* 0xfffff41202137981 */ /* 0x000ee4000c1e1900 */
[----:B------:R-:W-:-:S02]  /*02c0*/  IMAD.WIDE R8, R14, 0x4, R8 ;  /* 0x000000040e087825 */ /* 0x000fc400078e0208 */
[----:B------:R-:W2:Y:S01]  /*02d0*/  LDG.E R22, desc[UR18][R22.64] ;  /* 0x0000001216167981 */ /* 0x000ea2000c1e1900 */
[----:B------:R-:W-:Y:S01]  /*02e0*/  MOV R5, 0x4 ;  /* 0x0000000400057802 */ /* 0x000fe20000000f00 */
[C---:B------:R-:W-:Y:S02]  /*02f0*/  IMAD.WIDE R24, R14.reuse, R25, UR6 ;  /* 0x000000060e187e25 */ /* 0x040fe4000f8e0219 */
[----:B------:R0:W3:Y:S02]  /*0300*/  LDG.E R20, desc[UR18][R8.64] ;  /* 0x0000001208147981 */ /* 0x0000e4000c1e1900 */
[----:B------:R-:W-:Y:S02]  /*0310*/  IMAD.WIDE R10, R14, R11, UR8 ;  /* 0x000000080e0a7e25 */ /* 0x000fe4000f8e020b */
[----:B------:R-:W4:Y:S04]  /*0320*/  LDG.E R18, desc[UR18][R24.64] ;  /* 0x0000001218127981 */ /* 0x000f28000c1e1900 */
[----:B------:R-:W4:Y:S01]  /*0330*/  LDG.E R17, desc[UR18][R2.64+-0x8] ;  /* 0xfffff81202117981 */ /* 0x000f22000c1e1900 */
[----:B0-----:R-:W-:-:S02]  /*0340*/  HFMA2 R9, -RZ, RZ, 0, 2.384185791015625e-07 ;  /* 0x00000004ff097431 */ /* 0x001fc400000001ff */
[----:B------:R-:W-:Y:S01]  /*0350*/  IMAD.MOV.U32 R7, RZ, RZ, 0x4 ;  /* 0x00000004ff077424 */ /* 0x000fe200078e00ff */
[----:B------:R0:W5:Y:S01]  /*0360*/  LDG.E R16, desc[UR18][R10.64] ;  /* 0x000000120a107981 */ /* 0x000162000c1e1900 */
[----:B------:R-:W-:-:S03]  /*0370*/  IMAD.WIDE R4, R14, R5, UR10 ;  /* 0x0000000a0e047e25 */ /* 0x000fc6000f8e0205 */
[----:B------:R-:W5:Y:S01]  /*0380*/  LDG.E R15, desc[UR18][R2.64+-0x4] ;  /* 0xfffffc12020f7981 */ /* 0x000f62000c1e1900 */
[C---:B------:R-:W-:Y:S01]  /*0390*/  IMAD.WIDE R6, R14.reuse, R7, UR12 ;  /* 0x0000000c0e067e25 */ /* 0x040fe2000f8e0207 */
[----:B------:R-:W-:Y:S02]  /*03a0*/  MOV R27, 0x4 ;  /* 0x00000004001b7802 */ /* 0x000fe40000000f00 */
[----:B------:R1:W5:Y:S01]  /*03b0*/  LDG.E R4, desc[UR18][R4.64] ;  /* 0x0000001204047981 */ /* 0x000362000c1e1900 */
[----:B------:R-:W-:-:S03]  /*03c0*/  IMAD.WIDE R8, R14, R9, UR14 ;  /* 0x0000000e0e087e25 */ /* 0x000fc6000f8e0209 */
[----:B------:R-:W5:Y:S01]  /*03d0*/  LDG.E R23, desc[UR18][R2.64] ;  /* 0x0000001202177981 */ /* 0x000f62000c1e1900 */
[----:B0-----:R-:W-:-:S03]  /*03e0*/  IMAD.WIDE R10, R14, R27, UR16 ;  /* 0x000000100e0a7e25 */ /* 0x001fc6000f8e021b */
[----:B------:R-:W5:Y:S04]  /*03f0*/  LDG.E R7, desc[UR18][R6.64] ;  /* 0x0000001206077981 */ /* 0x000f68000c1e1900 */
[----:B------:R-:W5:Y:S04]  /*0400*/  LDG.E R24, desc[UR18][R2.64+0x4] ;  /* 0x0000041202187981 */ /* 0x000f68000c1e1900 */
[----:B------:R-:W5:Y:S04]  /*0410*/  LDG.E R8, desc[UR18][R8.64] ;  /* 0x0000001208087981 */ /* 0x000f68000c1e1900 */
[----:B------:R-:W5:Y:S04]  /*0420*/  LDG.E R25, desc[UR18][R2.64+0x8] ;  /* 0x0000081202197981 */ /* 0x000f68000c1e1900 */
[----:B------:R-:W5:Y:S04]  /*0430*/  LDG.E R10, desc[UR18][R10.64] ;  /* 0x000000120a0a7981 */ /* 0x000f68000c1e1900 */
[----:B------:R0:W5:Y:S01]  /*0440*/  LDG.E R27, desc[UR18][R2.64+0xc] ;  /* 0x00000c12021b7981 */ /* 0x000162000c1e1900 */
[----:B------:R-:W-:-:S04]  /*0450*/  UIADD3 UR5, UPT, UPT, UR5, 0x8, URZ ;  /* 0x0000000805057890 */ /* 0x000fc8000fffe0ff */
[----:B------:R-:W-:Y:S01]  /*0460*/  UISETP.NE.AND UP0, UPT, UR5, URZ, UPT ;  /* 0x000000ff0500728c */ /* 0x000fe2000bf05270 */
[----:B-1----:R-:W-:Y:S02]  /*0470*/  MOV R5, UR20 ;  /* 0x0000001400057c02 */ /* 0x002fe40008000f00 */
[----:B0-----:R-:W-:Y:S02]  /*0480*/  IADD3 R2, P0, PT, R2, 0x20, RZ ;  /* 0x0000002002027810 */ /* 0x001fe40007f1e0ff */
[----:B------:R-:W-:Y:S02]  /*0490*/  LEA R14, R5, R14, 0x3 ;  /* 0x0000000e050e7211 */ /* 0x000fe400078e18ff */
[----:B------:R-:W-:Y:S01]  /*04a0*/  IADD3.X R3, PT, PT, RZ, R3, RZ, P0, !PT ;  /* 0x00000003ff037210 */ /* 0x000fe200007fe4ff */
[----:B--2---:R-:W-:-:S04]  /*04b0*/  IMAD R21, R21, R22, R12 ;  /* 0x0000001615157224 */ /* 0x004fc800078e020c */
[----:B---3--:R-:W-:-:S04]  /*04c0*/  IMAD R19, R19, R20, R21 ;  /* 0x0000001413137224 */ /* 0x008fc800078e0215 */
[----:B----4-:R-:W-:-:S04]  /*04d0*/  IMAD R17, R17, R18, R19 ;  /* 0x0000001211117224 */ /* 0x010fc800078e0213 */
[----:B-----5:R-:W-:-:S04]  /*04e0*/  IMAD R15, R15, R16, R17 ;  /* 0x000000100f0f7224 */ /* 0x020fc800078e0211 */
[----:B------:R-:W-:-:S04]  /*04f0*/  IMAD R4, R23, R4, R15 ;  /* 0x0000000417047224 */ /* 0x000fc800078e020f */
[----:B------:R-:W-:-:S04]  /*0500*/  IMAD R4, R24, R7, R4 ;  /* 0x0000000718047224 */ /* 0x000fc800078e0204 */
[----:B------:R-:W-:-:S04]  /*0510*/  IMAD R4, R25, R8, R4 ;  /* 0x0000000819047224 */ /* 0x000fc800078e0204 */
[----:B------:R-:W-:Y:S01]  /*0520*/  IMAD R12, R27, R10, R4 ;  /* 0x0000000a1b0c7224 */ /* 0x000fe200078e0204 */
[----:B------:R-:W-:Y:S06]  /*0530*/  BRA.U UP0, `(.L_x_1) ;  /* 0xfffffffd003c7547 */ /* 0x000fec000b83ffff */
.L_x_0:
[----:B------:R-:W-:-:S04]  /*0540*/  ULOP3.LUT UR6, UR20, 0x7, URZ, 0xc0, !UPT ;  /* 0x0000000714067892 */ /* 0x000fc8000f8ec0ff */
[----:B------:R-:W-:-:S09]  /*0550*/  UISETP.NE.AND UP0, UPT, UR6, URZ, UPT ;  /* 0x000000ff0600728c */ /* 0x000fd2000bf05270 */
[----:B------:R-:W-:Y:S05]  /*0560*/  BRA.U !UP0, `(.L_x_2) ;  /* 0x0000000508387547 */ /* 0x000fea000b800000 */
[----:B------:R-:W-:Y:S02]  /*0570*/  UISETP.GE.U32.AND UP0, UPT, UR6, 0x4, UPT ;  /* 0x000000040600788c */ /* 0x000fe4000bf06070 */
[----:B------:R-:W-:-:S04]  /*0580*/  ULOP3.LUT UR5, UR20, 0x3, URZ, 0xc0, !UPT ;  /* 0x0000000314057892 */ /* 0x000fc8000f8ec0ff */
[----:B------:R-:W-:-:S03]  /*0590*/  UISETP.NE.AND UP1, UPT, UR5, URZ, UPT ;  /* 0x000000ff0500728c */ /* 0x000fc6000bf25270 */
[----:B------:R-:W-:Y:S08]  /*05a0*/  BRA.U !UP0, `(.L_x_3) ;  /* 0x00000001087c7547 */ /* 0x000ff0000b800000 */
[----:B------:R-:W1:Y:S01]  /*05b0*/  LDC.64 R6, c[0x0][0x388] ;  /* 0x0000e200ff067b82 */ /* 0x000e620000000a00 */
[----:B------:R-:W2:Y:S01]  /*05c0*/  LDCU.64 UR6, c[0x0][0x380] ;  /* 0x00007000ff0677ac */ /* 0x000ea20008000a00 */
[----:B------:R-:W-:Y:S01]  /*05d0*/  IMAD.U32 R9, RZ, RZ, UR4 ;  /* 0x00000004ff097e24 */ /* 0x000fe2000f8e00ff */
[C---:B------:R-:W-:Y:S02]  /*05e0*/  IADD3 R3, PT, PT, R13.reuse, UR4, RZ ;  /* 0x000000040d037c10 */ /* 0x040fe4000fffe0ff */
[----:B------:R-:W-:Y:S01]  /*05f0*/  IADD3 R10, P0, PT, R13, UR4, RZ ;  /* 0x000000040d0a7c10 */ /* 0x000fe2000ff1e0ff */
[----:B------:R-:W-:Y:S01]  /*0600*/  IMAD R9, R9, UR20, R0 ;  /* 0x0000001409097c24 */ /* 0x000fe2000f8e0200 */
[----:B------:R-:W-:Y:S01]  /*0610*/  MOV R11, UR20 ;  /* 0x00000014000b7c02 */ /* 0x000fe20008000f00 */
[----:B------:R-:W3:Y:S01]  /*0620*/  LDC.64 R4, c[0x0][0x380] ;  /* 0x0000e000ff047b82 */ /* 0x000ee20000000a00 */
[----:B------:R-:W-:Y:S01]  /*0630*/  MOV R15, UR20 ;  /* 0x00000014000f7c02 */ /* 0x000fe20008000f00 */
[----:B-1----:R-:W-:Y:S01]  /*0640*/  IMAD.WIDE R6, R9, 0x4, R6 ;  /* 0x0000000409067825 */ /* 0x002fe200078e0206 */
[----:B------:R-:W-:-:S05]  /*0650*/  MOV R9, UR20 ;  /* 0x0000001400097c02 */ /* 0x000fca0008000f00 */
[----:B------:R-:W-:Y:S02]  /*0660*/  IMAD.WIDE R8, R9, 0x4, R6 ;  /* 0x0000000409087825 */ /* 0x000fe400078e0206 */
[----:B0-----:R-:W4:Y:S02]  /*0670*/  LDG.E R6, desc[UR18][R6.64] ;  /* 0x0000001206067981 */ /* 0x001f24000c1e1900 */
[----:B---3--:R-:W-:Y:S01]  /*0680*/  IMAD.WIDE.U32 R4, R3, 0x4, R4 ;  /* 0x0000000403047825 */ /* 0x008fe200078e0004 */
[----:B------:R-:W-:Y:S01]  /*0690*/  IADD3.X R3, PT, PT, RZ, RZ, RZ, P0, !PT ;  /* 0x000000ffff037210 */ /* 0x000fe200007fe4ff */
[----:B------:R-:W3:Y:S01]  /*06a0*/  LDG.E R17, desc[UR18][R8.64] ;  /* 0x0000001208117981 */ /* 0x000ee2000c1e1900 */
[----:B--2---:R-:W-:-:S03]  /*06b0*/  LEA R2, P0, R10, UR6, 0x2 ;  /* 0x000000060a027c11 */ /* 0x004fc6000f8010ff */
[----:B------:R-:W4:Y:S01]  /*06c0*/  LDG.E R5, desc[UR18][R4.64] ;  /* 0x0000001204057981 */ /* 0x000f22000c1e1900 */
[----:B------:R-:W-:Y:S01]  /*06d0*/  LEA.HI.X R3, R10, UR7, R3, 0x2, P0 ;  /* 0x000000070a037c11 */ /* 0x000fe200080f1403 */
[----:B------:R-:W-:-:S04]  /*06e0*/  IMAD.WIDE R10, R11, 0x4, R8 ;  /* 0x000000040b0a7825 */ /* 0x000fc800078e0208 */
[----:B------:R-:W3:Y:S01]  /*06f0*/  LDG.E R16, desc[UR18][R2.64+0x4] ;  /* 0x0000041202107981 */ /* 0x000ee2000c1e1900 */
[----:B------:R-:W-:-:S03]  /*0700*/  IMAD.WIDE R14, R15, 0x4, R10 ;  /* 0x000000040f0e7825 */ /* 0x000fc600078e020a */
[----:B------:R-:W2:Y:S04]  /*0710*/  LDG.E R19, desc[UR18][R10.64] ;  /* 0x000000120a137981 */ /* 0x000ea8000c1e1900 */
[----:B------:R-:W2:Y:S04]  /*0720*/  LDG.E R18, desc[UR18][R2.64+0x8] ;  /* 0x0000081202127981 */ /* 0x000ea8000c1e1900 */
[----:B------:R-:W5:Y:S04]  /*0730*/  LDG.E R20, desc[UR18][R2.64+0xc] ;  /* 0x00000c1202147981 */ /* 0x000f68000c1e1900 */
[----:B------:R-:W5:Y:S01]  /*0740*/  LDG.E R14, desc[UR18][R14.64] ;  /* 0x000000120e0e7981 */ /* 0x000f62000c1e1900 */
[----:B------:R-:W-:Y:S01]  /*0750*/  UIADD3 UR4, UPT, UPT, UR4, 0x4, URZ ;  /* 0x0000000404047890 */ /* 0x000fe2000fffe0ff */
[----:B----4-:R-:W-:-:S04]  /*0760*/  IMAD R5, R5, R6, R12 ;  /* 0x0000000605057224 */ /* 0x010fc800078e020c */
[----:B---3--:R-:W-:-:S04]  /*0770*/  IMAD R5, R16, R17, R5 ;  /* 0x0000001110057224 */ /* 0x008fc800078e0205 */
[----:B--2---:R-:W-:-:S04]  /*0780*/  IMAD R5, R18, R19, R5 ;  /* 0x0000001312057224 */ /* 0x004fc800078e0205 */
[----:B-----5:R-:W-:-:S07]  /*0790*/  IMAD R12, R20, R14, R5 ;  /* 0x0000000e140c7224 */ /* 0x020fce00078e0205 */
.L_x_3:
[----:B------:R-:W-:Y:S05]  /*07a0*/  BRA.U !UP1, `(.L_x_2) ;  /* 0x0000000109a87547 */ /* 0x000fea000b800000 */
[----:B------:R-:W-:Y:S01]  /*07b0*/  UISETP.NE.AND UP0, UPT, UR5, 0x1, UPT ;  /* 0x000000010500788c */ /* 0x000fe2000bf05270 */
[----:B------:R-:W-:Y:S01]  /*07c0*/  MOV R7, UR4 ;  /* 0x0000000400077c02 */ /* 0x000fe20008000f00 */
[----:B------:R-:W-:Y:S02]  /*07d0*/  ULOP3.LUT UR5, UR20, 0x1, URZ, 0xc0, !UPT ;  /* 0x0000000114057892 */ /* 0x000fe4000f8ec0ff */
[----:B------:R-:W-:Y:S02]  /*07e0*/  MOV R15, UR20 ;  /* 0x00000014000f7c02 */ /* 0x000fe40008000f00 */
[----:B------:R-:W-:Y:S01]  /*07f0*/  UISETP.NE.U32.AND UP1, UPT, UR5, 0x1, UPT ;  /* 0x000000010500788c */ /* 0x000fe2000bf25070 */
[----:B------:R-:W-:-:S04]  /*0800*/  PLOP3.LUT P1, PT, PT, PT, UP0, 0x80, 0x8 ;  /* 0x000000000008781c */ /* 0x000fc80003f2f008 */
[----:B------:R-:W1:Y:S01]  /*0810*/  @UP0 LDCU.128 UR8, c[0x0][0x380] ;  /* 0x00007000ff0807ac */ /* 0x000e620008000c00 */
[----:B------:R-:W-:Y:S01]  /*0820*/  PLOP3.LUT P0, PT, PT, PT, UP1, 0x80, 0x8 ;  /* 0x000000000008781c */ /* 0x000fe20003f0f018 */
[----:B------:R-:W2:Y:S04]  /*0830*/  @UP0 LDCU.64 UR6, c[0x0][0x380] ;  /* 0x00007000ff0607ac */ /* 0x000ea80008000a00 */
[----:B------:R-:W3:Y:S03]  /*0840*/  @!UP1 LDCU.128 UR12, c[0x0][0x380] ;  /* 0x00007000ff0c97ac */ /* 0x000ee60008000c00 */
[C---:B------:R-:W-:Y:S02]  /*0850*/  @P1 IADD3 R3, PT, PT, R13.reuse, UR4, RZ ;  /* 0x000000040d031c10 */ /* 0x040fe4000fffe0ff */
[----:B------:R-:W-:Y:S01]  /*0860*/  @P1 IADD3 R6, P2, PT, R13, UR4, RZ ;  /* 0x000000040d061c10 */ /* 0x000fe2000ff5e0ff */
[----:B------:R-:W-:Y:S01]  /*0870*/  @UP0 UIADD3 UR4, UPT, UPT, UR4, 0x2, URZ ;  /* 0x0000000204040890 */ /* 0x000fe2000fffe0ff */
[----:B-1----:R-:W-:Y:S01]  /*0880*/  MOV R11, UR9 ;  /* 0x00000009000b7c02 */ /* 0x002fe20008000f00 */
[----:B------:R-:W-:Y:S01]  /*0890*/  IMAD.U32 R10, RZ, RZ, UR8 ;  /* 0x00000008ff0a7e24 */ /* 0x000fe2000f8e00ff */
[----:B------:R-:W-:-:S02]  /*08a0*/  MOV R4, UR10 ;  /* 0x0000000a00047c02 */ /* 0x000fc40008000f00 */
[----:B------:R-:W-:Y:S01]  /*08b0*/  MOV R5, UR11 ;  /* 0x0000000b00057c02 */ /* 0x000fe20008000f00 */
[----:B------:R-:W-:-:S04]  /*08c0*/  @P1 IMAD.WIDE.U32 R10, R3, 0x4, R10 ;  /* 0x00000004030a1825 */ /* 0x000fc800078e000a */
[----:B------:R-:W-:Y:S01]  /*08d0*/  @P1 IMAD R3, R7, UR20, R0 ;  /* 0x0000001407031c24 */ /* 0x000fe2000f8e0200 */
[----:B------:R-:W-:Y:S01]  /*08e0*/  @P1 IADD3.X R7, PT, PT, RZ, RZ, RZ, P2, !PT ;  /* 0x000000ffff071210 */ /* 0x000fe200017fe4ff */
[----:B------:R-:W-:Y:S01]  /*08f0*/  IMAD.U32 R19, RZ, RZ, UR4 ;  /* 0x00000004ff137e24 */ /* 0x000fe2000f8e00ff */
[C---:B--2---:R-:W-:Y:S01]  /*0900*/  @P1 LEA R2, P2, R6.reuse, UR6, 0x2 ;  /* 0x0000000606021c11 */ /* 0x044fe2000f8410ff */
[----:B------:R-:W-:Y:S01]  /*0910*/  @P1 IMAD.WIDE R4, R3, 0x4, R4 ;  /* 0x0000000403041825 */ /* 0x000fe200078e0204 */
[----:B------:R-:W-:Y:S01]  /*0920*/  @!P0 IADD3 R17, PT, PT, R13, UR4, RZ ;  /* 0x000000040d118c10 */ /* 0x000fe2000fffe0ff */
[----:B0-----:R-:W2:Y:S01]  /*0930*/  @P1 LDG.E R11, desc[UR18][R10.64] ;  /* 0x000000120a0b1981 */ /* 0x001ea2000c1e1900 */
[----:B------:R-:W-:Y:S01]  /*0940*/  @P1 LEA.HI.X R3, R6, UR7, R7, 0x2, P2 ;  /* 0x0000000706031c11 */ /* 0x000fe200090f1407 */
[----:B------:R-:W-:Y:S01]  /*0950*/  @!P0 IMAD R19, R19, UR20, R0 ;  /* 0x0000001413138c24 */ /* 0x000fe2000f8e0200 */
[----:B---3--:R-:W-:Y:S01]  /*0960*/  MOV R6, UR12 ;  /* 0x0000000c00067c02 */ /* 0x008fe20008000f00 */
[----:B------:R-:W-:Y:S01]  /*0970*/  @P1 IMAD.WIDE R14, R15, 0x4, R4 ;  /* 0x000000040f0e1825 */ /* 0x000fe200078e0204 */
[----:B------:R-:W-:Y:S01]  /*0980*/  MOV R7, UR13 ;  /* 0x0000000d00077c02 */ /* 0x000fe20008000f00 */
[----:B------:R-:W2:Y:S01]  /*0990*/  @P1 LDG.E R4, desc[UR18][R4.64] ;  /* 0x0000001204041981 */ /* 0x000ea2000c1e1900 */
[----:B------:R-:W-:-:S02]  /*09a0*/  MOV R8, UR14 ;  /* 0x0000000e00087c02 */ /* 0x000fc40008000f00 */
[----:B------:R-:W-:Y:S01]  /*09b0*/  MOV R9, UR15 ;  /* 0x0000000f00097c02 */ /* 0x000fe20008000f00 */
[----:B------:R-:W-:Y:S01]  /*09c0*/  @!P0 IMAD.WIDE.U32 R6, R17, 0x4, R6 ;  /* 0x0000000411068825 */ /* 0x000fe200078e0006 */
[----:B------:R-:W3:Y:S03]  /*09d0*/  @P1 LDG.E R14, desc[UR18][R14.64] ;  /* 0x000000120e0e1981 */ /* 0x000ee6000c1e1900 */
[----:B------:R-:W-:Y:S01]  /*09e0*/  @!P0 IMAD.WIDE R8, R19, 0x4, R8 ;  /* 0x0000000413088825 */ /* 0x000fe200078e0208 */
[----:B------:R-:W3:Y:S04]  /*09f0*/  @P1 LDG.E R2, desc[UR18][R2.64+0x4] ;  /* 0x0000041202021981 */ /* 0x000ee8000c1e1900 */
[----:B------:R-:W4:Y:S04]  /*0a00*/  @!P0 LDG.E R7, desc[UR18][R6.64] ;  /* 0x0000001206078981 */ /* 0x000f28000c1e1900 */
[----:B------:R-:W4:Y:S01]  /*0a10*/  @!P0 LDG.E R8, desc[UR18][R8.64] ;  /* 0x0000001208088981 */ /* 0x000f22000c1e1900 */
[----:B--2---:R-:W-:-:S04]  /*0a20*/  @P1 IMAD R11, R11, R4, R12 ;  /* 0x000000040b0b1224 */ /* 0x004fc800078e020c */
[----:B---3--:R-:W-:-:S04]  /*0a30*/  @P1 IMAD R12, R2, R14, R11 ;  /* 0x0000000e020c1224 */ /* 0x008fc800078e020b */
[----:B----4-:R-:W-:-:S07]  /*0a40*/  @!P0 IMAD R12, R7, R8, R12 ;  /* 0x00000008070c8224 */ /* 0x010fce00078e020c */
.L_x_2:
[----:B------:R-:W1:Y:S01]  /*0a50*/  LDC.64 R2, c[0x0][0x390] ;  /* 0x0000e400ff027b82 */ /* 0x000e620000000a00 */
[----:B------:R-:W-:-:S05]  /*0a60*/  IADD3 R13, PT, PT, R0, R13, RZ ;  /* 0x0000000d000d7210 */ /* 0x000fca0007ffe0ff */
[----:B-1----:R-:W-:-:S05]  /*0a70*/  IMAD.WIDE R2, R13, 0x4, R2 ;  /* 0x000000040d027825 */ /* 0x002fca00078e0202 */
[----:B0-----:R-:W-:Y:S01]  /*0a80*/  STG.E desc[UR18][R2.64], R12 ;  /* 0x0000000c02007986 */ /* 0x001fe2000c101912 */
[----:B------:R-:W-:Y:S05]  /*0a90*/  EXIT ;  /* 0x000000000000794d */ /* 0x000fea0003800000 */
.L_x_4:
[----:B------:R-:W-:-:S00]  /*0aa0*/  BRA `(.L_x_4) ;  /* 0xfffffffc00fc7947 */ /* 0x000fc0000383ffff */
[----:B------:R-:W-:-:S00]  /*0ab0*/  NOP ;  /* 0x0000000000007918 */ /* 0x000fc00000000000 */
        /* <DEDUP_REMOVED lines=12> */
.L_x_5:


//--------------------- .nv.global.init           --------------------------
	.section	.nv.global.init,"aw",@progbits
	.align	4
.nv.global.init:
	.type		mrg32k3aM1SubSeq,@object
	.size		mrg32k3aM1SubSeq,(mrg32k3aM2SubSeq - mrg32k3aM1SubSeq)
mrg32k3aM1SubSeq:
        /*0000*/ 	.byte	0x0b, 0xcc, 0xee, 0x04, 0x73, 0x29, 0x8b, 0x6f, 0xf6, 0x53, 0x03, 0xf6, 0x23, 0xf6, 0xea, 0xda
        /* <DEDUP_REMOVED lines=125> */
	.type		mrg32k3aM2SubSeq,@object
	.size		mrg32k3aM2SubSeq,(mrg32k3aM1 - mrg32k3aM2SubSeq)
mrg32k3aM2SubSeq:
        /* <DEDUP_REMOVED lines=126> */
	.type		mrg32k3aM1,@object
	.size		mrg32k3aM1,(mrg32k3aM1Seq - mrg32k3aM1)
mrg32k3aM1:
        /* <DEDUP_REMOVED lines=144> */
	.type		mrg32k3aM1Seq,@object
	.size		mrg32k3aM1Seq,(mrg32k3aM2 - mrg32k3aM1Seq)
mrg32k3aM1Seq:
        /* <DEDUP_REMOVED lines=144> */
	.type		mrg32k3aM2,@object
	.size		mrg32k3aM2,(mrg32k3aM2Seq - mrg32k3aM2)
mrg32k3aM2:
        /* <DEDUP_REMOVED lines=144> */
	.type		mrg32k3aM2Seq,@object
	.size		mrg32k3aM2Seq,(precalc_xorwow_matrix - mrg32k3aM2Seq)
mrg32k3aM2Seq:
        /* <DEDUP_REMOVED lines=144> */
	.type		precalc_xorwow_matrix,@object
	.size		precalc_xorwow_matrix,(precalc_xorwow_offset_matrix - precalc_xorwow_matrix)
precalc_xorwow_matrix:
        /* <DEDUP_REMOVED lines=6400> */
	.type		precalc_xorwow_offset_matrix,@object
	.size		precalc_xorwow_offset_matrix,(.L_1 - precalc_xorwow_offset_matrix)
precalc_xorwow_offset_matrix:
        /* <DEDUP_REMOVED lines=6400> */
.L_1:


//--------------------- .nv.shared.reserved.0     --------------------------
	.section	.nv.shared.reserved.0,"aw",@nobits
	.weak		__nv_reservedSMEM_offset_0_alias
	.size		__nv_reservedSMEM_offset_0_alias, 0, 64
	.other		__nv_reservedSMEM_offset_0_alias,@"STO_CUDA_RESERVED_SHARED STV_DEFAULT"
__nv_reservedSMEM_offset_0_alias:
	.zero		0
	.zero		64


//--------------------- .nv.constant0._Z4multPiS_S_i --------------------------
	.section	.nv.constant0._Z4multPiS_S_i,"a",@progbits
	.sectionflags	@""
	.align	4
.nv.constant0._Z4multPiS_S_i:
	.zero		924


//--------------------- SYMBOLS --------------------------

	.type		.nv.reservedSmem.offset0,@object
	.size		.nv.reservedSmem.offset0,0x4
